//
// Generated by NVIDIA NVVM Compiler
//
// Compiler Build ID: CL-36424714
// Cuda compilation tools, release 13.0, V13.0.88
// Based on NVVM 20.0.0
//

.version 9.0
.target sm_100
.address_size 64

	// .globl	_Z17neighboredPairSumPiii

.visible .entry _Z17neighboredPairSumPiii(
	.param .u64 .ptr .align 1 _Z17neighboredPairSumPiii_param_0,
	.param .u32 _Z17neighboredPairSumPiii_param_1,
	.param .u32 _Z17neighboredPairSumPiii_param_2
)
{
	.reg .pred 	%p<4>;
	.reg .b32 	%r<16>;
	.reg .b64 	%rd<7>;

	ld.param.u64 	%rd1, [_Z17neighboredPairSumPiii_param_0];
	ld.param.u32 	%r3, [_Z17neighboredPairSumPiii_param_1];
	ld.param.u32 	%r5, [_Z17neighboredPairSumPiii_param_2];
	mov.u32 	%r1, %tid.x;
	mov.b32 	%r6, 1;
	shl.b32 	%r7, %r6, %r5;
	mov.b32 	%r8, 2;
	shl.b32 	%r9, %r8, %r5;
	add.s32 	%r10, %r9, -1;
	and.b32  	%r11, %r10, %r1;
	setp.ne.s32 	%p1, %r11, 0;
	add.s32 	%r12, %r7, %r1;
	setp.ge.s32 	%p2, %r12, %r3;
	or.pred  	%p3, %p1, %p2;
	@%p3 bra 	$L__BB0_2;
	cvta.to.global.u64 	%rd2, %rd1;
	mul.wide.s32 	%rd3, %r12, 4;
	add.s64 	%rd4, %rd2, %rd3;
	ld.global.u32 	%r13, [%rd4];
	mul.wide.u32 	%rd5, %r1, 4;
	add.s64 	%rd6, %rd2, %rd5;
	ld.global.u32 	%r14, [%rd6];
	add.s32 	%r15, %r14, %r13;
	st.global.u32 	[%rd6], %r15;
$L__BB0_2:
	bar.sync 	0;
	ret;

}


// ===== COMPILED SASS (sm_100) =====

	.target	sm_100

	.elftype	@"ET_EXEC"


//--------------------- .note.nv.tkinfo           --------------------------
	.section	.note.nv.tkinfo,"",@"SHT_NOTE"
	.sectionflags	@"SHF_NOTE_NV_TKINFO"
	.tkinfo
        /*0018*/ 	.word	0x00000002
        /*0030*/ 	.string	""
        /*0030*/ 	.string	"ptxas"
        /*0030*/ 	.string	"Cuda compilation tools, release 13.0, V13.0.88"
        /*0030*/ 	.string	"Build cuda_13.0.r13.0/compiler.36424714_0"
        /*0030*/ 	.string	"-arch sm_100 -m 64 "



//--------------------- .note.nv.cuinfo           --------------------------
	.section	.note.nv.cuinfo,"",@"SHT_NOTE"
	.sectionflags	@"SHF_NOTE_NV_CUINFO"
        /*0018*/ 	.short	0x0002
        /*001a*/ 	.short	0x0064
        /*001c*/ 	.short	0x0082
	.zero		2


//--------------------- .nv.info                  --------------------------
	.section	.nv.info,"",@"SHT_CUDA_INFO"
	.align	4


	//----- nvinfo : EIATTR_REGCOUNT
	.align		4
        /*0000*/ 	.byte	0x04, 0x2f
        /*0002*/ 	.short	(.L_1 - .L_0)
	.align		4
.L_0:
        /*0004*/ 	.word	index@(_Z17neighboredPairSumPiii)
        /*0008*/ 	.word	0x0000000a


	//----- nvinfo : EIATTR_FRAME_SIZE
	.align		4
.L_1:
        /*000c*/ 	.byte	0x04, 0x11
        /*000e*/ 	.short	(.L_3 - .L_2)
	.align		4
.L_2:
        /*0010*/ 	.word	index@(_Z17neighboredPairSumPiii)
        /*0014*/ 	.word	0x00000000


	//----- nvinfo : EIATTR_MIN_STACK_SIZE
	.align		4
.L_3:
        /*0018*/ 	.byte	0x04, 0x12
        /*001a*/ 	.short	(.L_5 - .L_4)
	.align		4
.L_4:
        /*001c*/ 	.word	index@(_Z17neighboredPairSumPiii)
        /*0020*/ 	.word	0x00000000
.L_5:


//--------------------- .nv.compat                --------------------------
	.section	.nv.compat,"",@"SHT_CUDA_COMPAT_INFO"
	.align	4
        /*0000*/ 	.byte	0x02, 0x09, 0x00, 0x00, 0x02, 0x02, 0x01, 0x00, 0x02, 0x05, 0x05, 0x00, 0x03, 0x07, 0x01, 0x01
        /*0010*/ 	.byte	0x02, 0x03, 0x00, 0x00, 0x02, 0x06, 0x01, 0x00, 0x04, 0x0b, 0x08, 0x00, 0x09, 0x00, 0x00, 0x00
        /*0020*/ 	.byte	0x00, 0x00, 0x00, 0x00


//--------------------- .nv.info._Z17neighboredPairSumPiii --------------------------
	.section	.nv.info._Z17neighboredPairSumPiii,"",@"SHT_CUDA_INFO"
	.sectionflags	@""
	.align	4


	//----- nvinfo : EIATTR_CUDA_API_VERSION
	.align		4
        /*0000*/ 	.byte	0x04, 0x37
        /*0002*/ 	.short	(.L_7 - .L_6)
.L_6:
        /*0004*/ 	.word	0x00000082


	//----- nvinfo : EIATTR_KPARAM_INFO
	.align		4
.L_7:
        /*0008*/ 	.byte	0x04, 0x17
        /*000a*/ 	.short	(.L_9 - .L_8)
.L_8:
        /*000c*/ 	.word	0x00000000
        /*0010*/ 	.short	0x0002
        /*0012*/ 	.short	0x000c
        /*0014*/ 	.byte	0x00, 0xf0, 0x11, 0x00


	//----- nvinfo : EIATTR_KPARAM_INFO
	.align		4
.L_9:
        /*0018*/ 	.byte	0x04, 0x17
        /*001a*/ 	.short	(.L_11 - .L_10)
.L_10:
        /*001c*/ 	.word	0x00000000
        /*0020*/ 	.short	0x0001
        /*0022*/ 	.short	0x0008
        /*0024*/ 	.byte	0x00, 0xf0, 0x11, 0x00


	//----- nvinfo : EIATTR_KPARAM_INFO
	.align		4
.L_11:
        /*0028*/ 	.byte	0x04, 0x17
        /*002a*/ 	.short	(.L_13 - .L_12)
.L_12:
        /*002c*/ 	.word	0x00000000
        /*0030*/ 	.short	0x0000
        /*0032*/ 	.short	0x0000
        /*0034*/ 	.byte	0x00, 0xf5, 0x21, 0x00


	//----- nvinfo : EIATTR_SPARSE_MMA_MASK
	.align		4
.L_13:
        /*0038*/ 	.byte	0x03, 0x50
        /*003a*/ 	.short	0x0000


	//----- nvinfo : EIATTR_MAXREG_COUNT
	.align		4
        /*003c*/ 	.byte	0x03, 0x1b
        /*003e*/ 	.short	0x00ff


	//----- nvinfo : EIATTR_NUM_BARRIERS
	.align		4
        /*0040*/ 	.byte	0x02, 0x4c
        /*0042*/ 	.byte	0x01
	.zero		1


	//----- nvinfo : EIATTR_MERCURY_ISA_VERSION
	.align		4
        /*0044*/ 	.byte	0x03, 0x5f
        /*0046*/ 	.short	0x0101


	//----- nvinfo : EIATTR_VRC_CTA_INIT_COUNT
	.align		4
        /*0048*/ 	.byte	0x02, 0x4a
	.zero		1
	.zero		1


	//----- nvinfo : EIATTR_EXIT_INSTR_OFFSETS
	.align		4
        /*004c*/ 	.byte	0x04, 0x1c
        /*004e*/ 	.short	(.L_15 - .L_14)


	//   ....[0]....
.L_14:
        /*0050*/ 	.word	0x00000170


	//----- nvinfo : EIATTR_CRS_STACK_SIZE
	.align		4
.L_15:
        /*0054*/ 	.byte	0x04, 0x1e
        /*0056*/ 	.short	(.L_17 - .L_16)
.L_16:
        /*0058*/ 	.word	0x00000000


	//----- nvinfo : EIATTR_CBANK_PARAM_SIZE
	.align		4
.L_17:
        /*005c*/ 	.byte	0x03, 0x19
        /*005e*/ 	.short	0x0010


	//----- nvinfo : EIATTR_PARAM_CBANK
	.align		4
        /*0060*/ 	.byte	0x04, 0x0a
        /*0062*/ 	.short	(.L_19 - .L_18)
	.align		4
.L_18:
        /*0064*/ 	.word	index@(.nv.constant0._Z17neighboredPairSumPiii)
        /*0068*/ 	.short	0x0380
        /*006a*/ 	.short	0x0010


	//----- nvinfo : EIATTR_SW_WAR
	.align		4
.L_19:
        /*006c*/ 	.byte	0x04, 0x36
        /*006e*/ 	.short	(.L_21 - .L_20)
.L_20:
        /*0070*/ 	.word	0x00000008
.L_21:


//--------------------- .nv.callgraph             --------------------------
	.section	.nv.callgraph,"",@"SHT_CUDA_CALLGRAPH"
	.align	4
	.sectionentsize	8
	.align		4
        /*0000*/ 	.word	0x00000000
	.align		4
        /*0004*/ 	.word	0xffffffff
	.align		4
        /*0008*/ 	.word	0x00000000
	.align		4
        /*000c*/ 	.word	0xfffffffe
	.align		4
        /*0010*/ 	.word	0x00000000
	.align		4
        /*0014*/ 	.word	0xfffffffd
	.align		4
        /*0018*/ 	.word	0x00000000
	.align		4
        /*001c*/ 	.word	0xfffffffc


//--------------------- .text._Z17neighboredPairSumPiii --------------------------
	.section	.text._Z17neighboredPairSumPiii,"ax",@progbits
	.align	128
        .global         _Z17neighboredPairSumPiii
        .type           _Z17neighboredPairSumPiii,@function
        .size           _Z17neighboredPairSumPiii,(.L_x_3 - _Z17neighboredPairSumPiii)
        .other          _Z17neighboredPairSumPiii,@"STO_CUDA_ENTRY STV_DEFAULT"
_Z17neighboredPairSumPiii:
.text._Z17neighboredPairSumPiii:
[----:B------:R-:W-:Y:S01]  /*0000*/  LDC R1, c[0x0][0x37c] ;  /* 0x0000df00ff017b82 */ /* 0x000fe20000000800 */
[----:B------:R-:W0:Y:S01]  /*0010*/  S2R R7, SR_TID.X ;  /* 0x0000000000077919 */ /* 0x000e220000002100 */
[----:B------:R-:W1:Y:S01]  /*0020*/  LDCU.64 UR6, c[0x0][0x388] ;  /* 0x00007100ff0677ac */ /* 0x000e620008000a00 */
[----:B------:R-:W-:Y:S01]  /*0030*/  BSSY.RECONVERGENT B0, `(.L_x_0) ;  /* 0x0000012000007945 */ /* 0x000fe20003800200 */
[----:B------:R-:W-:Y:S01]  /*0040*/  UMOV UR5, 0x2 ;  /* 0x0000000200057882 */ /* 0x000fe20000000000 */
[----:B------:R-:W-:Y:S01]  /*0050*/  UMOV UR4, 0x1 ;  /* 0x0000000100047882 */ /* 0x000fe20000000000 */
[----:B-1----:R-:W-:Y:S02]  /*0060*/  USHF.L.U32 UR5, UR5, UR7, URZ ;  /* 0x0000000705057299 */ /* 0x002fe400080006ff */
[----:B------:R-:W-:Y:S02]  /*0070*/  USHF.L.U32 UR4, UR4, UR7, URZ ;  /* 0x0000000704047299 */ /* 0x000fe400080006ff */
[----:B------:R-:W-:-:S04]  /*0080*/  UIADD3 UR5, UPT, UPT, UR5, -0x1, URZ ;  /* 0xffffffff05057890 */ /* 0x000fc8000fffe0ff */
[C---:B0-----:R-:W-:Y:S02]  /*0090*/  IADD3 R3, PT, PT, R7.reuse, UR4, RZ ;  /* 0x0000000407037c10 */ /* 0x041fe4000fffe0ff */
[----:B------:R-:W-:-:S04]  /*00a0*/  LOP3.LUT P0, RZ, R7, UR5, RZ, 0xc0, !PT ;  /* 0x0000000507ff7c12 */ /* 0x000fc8000f80c0ff */
[----:B------:R-:W-:-:S13]  /*00b0*/  ISETP.GE.OR P0, PT, R3, UR6, P0 ;  /* 0x0000000603007c0c */ /* 0x000fda0008706670 */
[----:B------:R-:W-:Y:S05]  /*00c0*/  @P0 BRA `(.L_x_1) ;  /* 0x0000000000200947 */ /* 0x000fea0003800000 */
[----:B------:R-:W0:Y:S01]  /*00d0*/  LDC.64 R4, c[0x0][0x380] ;  /* 0x0000e000ff047b82 */ /* 0x000e220000000a00 */
[----:B------:R-:W1:Y:S01]  /*00e0*/  LDCU.64 UR4, c[0x0][0x358] ;  /* 0x00006b00ff0477ac */ /* 0x000e620008000a00 */
[----:B0-----:R-:W-:-:S04]  /*00f0*/  IMAD.WIDE R2, R3, 0x4, R4 ;  /* 0x0000000403027825 */ /* 0x001fc800078e0204 */
[----:B------:R-:W-:Y:S02]  /*0100*/  IMAD.WIDE.U32 R4, R7, 0x4, R4 ;  /* 0x0000000407047825 */ /* 0x000fe400078e0004 */
[----:B-1----:R-:W2:Y:S04]  /*0110*/  LDG.E R2, desc[UR4][R2.64] ;  /* 0x0000000402027981 */ /* 0x002ea8000c1e1900 */
[----:B------:R-:W2:Y:S02]  /*0120*/  LDG.E R7, desc[UR4][R4.64] ;  /* 0x0000000404077981 */ /* 0x000ea4000c1e1900 */
[----:B--2---:R-:W-:-:S05]  /*0130*/  IADD3 R7, PT, PT, R2, R7, RZ ;  /* 0x0000000702077210 */ /* 0x004fca0007ffe0ff */
[----:B------:R0:W-:Y:S02]  /*0140*/  STG.E desc[UR4][R4.64], R7 ;  /* 0x0000000704007986 */ /* 0x0001e4000c101904 */
.L_x_1:
[----:B------:R-:W-:Y:S05]  /*0150*/  BSYNC.RECONVERGENT B0 ;  /* 0x0000000000007941 */ /* 0x000fea0003800200 */
.L_x_0:
[----:B------:R-:W-:Y:S06]  /*0160*/  BAR.SYNC.DEFER_BLOCKING 0x0 ;  /* 0x0000000000007b1d */ /* 0x000fec0000010000 */
[----:B------:R-:W-:Y:S05]  /*0170*/  EXIT ;  /* 0x000000000000794d */ /* 0x000fea0003800000 */
.L_x_2:
[----:B------:R-:W-:-:S00]  /*0180*/  BRA `(.L_x_2) ;  /* 0xfffffffc00fc7947 */ /* 0x000fc0000383ffff */
[----:B------:R-:W-:-:S00]  /*0190*/  NOP ;  /* 0x0000000000007918 */ /* 0x000fc00000000000 */
        /* <DEDUP_REMOVED lines=14> */
.L_x_3:


//--------------------- .nv.shared.reserved.0     --------------------------
	.section	.nv.shared.reserved.0,"aw",@nobits
	.weak		__nv_reservedSMEM_offset_0_alias
	.size		__nv_reservedSMEM_offset_0_alias, 0, 64
	.other		__nv_reservedSMEM_offset_0_alias,@"STO_CUDA_RESERVED_SHARED STV_DEFAULT"
__nv_reservedSMEM_offset_0_alias:
	.zero		0
	.zero		64


//--------------------- .nv.constant0._Z17neighboredPairSumPiii --------------------------
	.section	.nv.constant0._Z17neighboredPairSumPiii,"a",@progbits
	.sectionflags	@""
	.align	4
.nv.constant0._Z17neighboredPairSumPiii:
	.zero		912


//--------------------- SYMBOLS --------------------------

	.type		.nv.reservedSmem.offset0,@object
	.size		.nv.reservedSmem.offset0,0x4
